//
// Generated by NVIDIA NVVM Compiler
//
// Compiler Build ID: CL-36424714
// Cuda compilation tools, release 13.0, V13.0.88
// Based on NVVM 20.0.0
//

.version 9.0
.target sm_100
.address_size 64

	// .globl	_Z15incrementKernelPfm

.visible .entry _Z15incrementKernelPfm(
	.param .u64 .ptr .align 1 _Z15incrementKernelPfm_param_0,
	.param .u64 _Z15incrementKernelPfm_param_1
)
{
	.reg .pred 	%p<3>;
	.reg .b32 	%r<5>;
	.reg .b32 	%f<5>;
	.reg .b64 	%rd<11>;

	ld.param.u64 	%rd5, [_Z15incrementKernelPfm_param_0];
	ld.param.u64 	%rd6, [_Z15incrementKernelPfm_param_1];
	mov.u32 	%r1, %ctaid.x;
	mov.u32 	%r2, %ntid.x;
	mov.u32 	%r3, %tid.x;
	mad.lo.s32 	%r4, %r1, %r2, %r3;
	cvt.s64.s32 	%rd1, %r4;
	setp.le.u64 	%p1, %rd6, %rd1;
	@%p1 bra 	$L__BB0_4;
	cvta.to.global.u64 	%rd8, %rd5;
	shl.b64 	%rd9, %rd1, 2;
	add.s64 	%rd2, %rd8, %rd9;
	ld.global.f32 	%f4, [%rd2];
	mov.b64 	%rd10, 1000000;
$L__BB0_2:
	.pragma "nounroll";
	add.f32 	%f4, %f4, 0f3F800000;
	add.s64 	%rd10, %rd10, -1;
	setp.ne.s64 	%p2, %rd10, 0;
	@%p2 bra 	$L__BB0_2;
	st.global.f32 	[%rd2], %f4;
$L__BB0_4:
	ret;

}


// ===== COMPILED SASS (sm_100) =====

	.target	sm_100

	.elftype	@"ET_EXEC"


//--------------------- .note.nv.tkinfo           --------------------------
	.section	.note.nv.tkinfo,"",@"SHT_NOTE"
	.sectionflags	@"SHF_NOTE_NV_TKINFO"
	.tkinfo
        /*0018*/ 	.word	0x00000002
        /*0030*/ 	.string	""
        /*0030*/ 	.string	"ptxas"
        /*0030*/ 	.string	"Cuda compilation tools, release 13.0, V13.0.88"
        /*0030*/ 	.string	"Build cuda_13.0.r13.0/compiler.36424714_0"
        /*0030*/ 	.string	"-arch sm_100 -m 64 "



//--------------------- .note.nv.cuinfo           --------------------------
	.section	.note.nv.cuinfo,"",@"SHT_NOTE"
	.sectionflags	@"SHF_NOTE_NV_CUINFO"
        /*0018*/ 	.short	0x0002
        /*001a*/ 	.short	0x0064
        /*001c*/ 	.short	0x0082
	.zero		2


//--------------------- .nv.info                  --------------------------
	.section	.nv.info,"",@"SHT_CUDA_INFO"
	.align	4


	//----- nvinfo : EIATTR_REGCOUNT
	.align		4
        /*0000*/ 	.byte	0x04, 0x2f
        /*0002*/ 	.short	(.L_1 - .L_0)
	.align		4
.L_0:
        /*0004*/ 	.word	index@(_Z15incrementKernelPfm)
        /*0008*/ 	.word	0x00000008


	//----- nvinfo : EIATTR_FRAME_SIZE
	.align		4
.L_1:
        /*000c*/ 	.byte	0x04, 0x11
        /*000e*/ 	.short	(.L_3 - .L_2)
	.align		4
.L_2:
        /*0010*/ 	.word	index@(_Z15incrementKernelPfm)
        /*0014*/ 	.word	0x00000000


	//----- nvinfo : EIATTR_MIN_STACK_SIZE
	.align		4
.L_3:
        /*0018*/ 	.byte	0x04, 0x12
        /*001a*/ 	.short	(.L_5 - .L_4)
	.align		4
.L_4:
        /*001c*/ 	.word	index@(_Z15incrementKernelPfm)
        /*0020*/ 	.word	0x00000000
.L_5:


//--------------------- .nv.compat                --------------------------
	.section	.nv.compat,"",@"SHT_CUDA_COMPAT_INFO"
	.align	4
        /*0000*/ 	.byte	0x02, 0x09, 0x00, 0x00, 0x02, 0x02, 0x01, 0x00, 0x02, 0x05, 0x05, 0x00, 0x03, 0x07, 0x01, 0x01
        /*0010*/ 	.byte	0x02, 0x03, 0x00, 0x00, 0x02, 0x06, 0x01, 0x00, 0x04, 0x0b, 0x08, 0x00, 0x09, 0x00, 0x00, 0x00
        /*0020*/ 	.byte	0x00, 0x00, 0x00, 0x00


//--------------------- .nv.info._Z15incrementKernelPfm --------------------------
	.section	.nv.info._Z15incrementKernelPfm,"",@"SHT_CUDA_INFO"
	.sectionflags	@""
	.align	4


	//----- nvinfo : EIATTR_CUDA_API_VERSION
	.align		4
        /*0000*/ 	.byte	0x04, 0x37
        /*0002*/ 	.short	(.L_7 - .L_6)
.L_6:
        /*0004*/ 	.word	0x00000082


	//----- nvinfo : EIATTR_KPARAM_INFO
	.align		4
.L_7:
        /*0008*/ 	.byte	0x04, 0x17
        /*000a*/ 	.short	(.L_9 - .L_8)
.L_8:
        /*000c*/ 	.word	0x00000000
        /*0010*/ 	.short	0x0001
        /*0012*/ 	.short	0x0008
        /*0014*/ 	.byte	0x00, 0xf0, 0x21, 0x00


	//----- nvinfo : EIATTR_KPARAM_INFO
	.align		4
.L_9:
        /*0018*/ 	.byte	0x04, 0x17
        /*001a*/ 	.short	(.L_11 - .L_10)
.L_10:
        /*001c*/ 	.word	0x00000000
        /*0020*/ 	.short	0x0000
        /*0022*/ 	.short	0x0000
        /*0024*/ 	.byte	0x00, 0xf5, 0x21, 0x00


	//----- nvinfo : EIATTR_SPARSE_MMA_MASK
	.align		4
.L_11:
        /*0028*/ 	.byte	0x03, 0x50
        /*002a*/ 	.short	0x0000


	//----- nvinfo : EIATTR_MAXREG_COUNT
	.align		4
        /*002c*/ 	.byte	0x03, 0x1b
        /*002e*/ 	.short	0x00ff


	//----- nvinfo : EIATTR_MERCURY_ISA_VERSION
	.align		4
        /*0030*/ 	.byte	0x03, 0x5f
        /*0032*/ 	.short	0x0101


	//----- nvinfo : EIATTR_VRC_CTA_INIT_COUNT
	.align		4
        /*0034*/ 	.byte	0x02, 0x4a
	.zero		1
	.zero		1


	//----- nvinfo : EIATTR_EXIT_INSTR_OFFSETS
	.align		4
        /*0038*/ 	.byte	0x04, 0x1c
        /*003a*/ 	.short	(.L_13 - .L_12)


	//   ....[0]....
.L_12:
        /*003c*/ 	.word	0x00000090


	//   ....[1]....
        /*0040*/ 	.word	0x00000180


	//----- nvinfo : EIATTR_CBANK_PARAM_SIZE
	.align		4
.L_13:
        /*0044*/ 	.byte	0x03, 0x19
        /*0046*/ 	.short	0x0010


	//----- nvinfo : EIATTR_PARAM_CBANK
	.align		4
        /*0048*/ 	.byte	0x04, 0x0a
        /*004a*/ 	.short	(.L_15 - .L_14)
	.align		4
.L_14:
        /*004c*/ 	.word	index@(.nv.constant0._Z15incrementKernelPfm)
        /*0050*/ 	.short	0x0380
        /*0052*/ 	.short	0x0010


	//----- nvinfo : EIATTR_SW_WAR
	.align		4
.L_15:
        /*0054*/ 	.byte	0x04, 0x36
        /*0056*/ 	.short	(.L_17 - .L_16)
.L_16:
        /*0058*/ 	.word	0x00000008
.L_17:


//--------------------- .nv.callgraph             --------------------------
	.section	.nv.callgraph,"",@"SHT_CUDA_CALLGRAPH"
	.align	4
	.sectionentsize	8
	.align		4
        /*0000*/ 	.word	0x00000000
	.align		4
        /*0004*/ 	.word	0xffffffff
	.align		4
        /*0008*/ 	.word	0x00000000
	.align		4
        /*000c*/ 	.word	0xfffffffe
	.align		4
        /*0010*/ 	.word	0x00000000
	.align		4
        /*0014*/ 	.word	0xfffffffd
	.align		4
        /*0018*/ 	.word	0x00000000
	.align		4
        /*001c*/ 	.word	0xfffffffc


//--------------------- .text._Z15incrementKernelPfm --------------------------
	.section	.text._Z15incrementKernelPfm,"ax",@progbits
	.align	128
        .global         _Z15incrementKernelPfm
        .type           _Z15incrementKernelPfm,@function
        .size           _Z15incrementKernelPfm,(.L_x_2 - _Z15incrementKernelPfm)
        .other          _Z15incrementKernelPfm,@"STO_CUDA_ENTRY STV_DEFAULT"
_Z15incrementKernelPfm:
.text._Z15incrementKernelPfm:
[----:B------:R-:W-:Y:S01]  /*0000*/  LDC R1, c[0x0][0x37c] ;  /* 0x0000df00ff017b82 */ /* 0x000fe20000000800 */
[----:B------:R-:W0:Y:S07]  /*0010*/  S2R R3, SR_TID.X ;  /* 0x0000000000037919 */ /* 0x000e2e0000002100 */
[----:B------:R-:W0:Y:S01]  /*0020*/  S2UR UR4, SR_CTAID.X ;  /* 0x00000000000479c3 */ /* 0x000e220000002500 */
[----:B------:R-:W1:Y:S07]  /*0030*/  LDCU.64 UR6, c[0x0][0x388] ;  /* 0x00007100ff0677ac */ /* 0x000e6e0008000a00 */
[----:B------:R-:W0:Y:S02]  /*0040*/  LDC R0, c[0x0][0x360] ;  /* 0x0000d800ff007b82 */ /* 0x000e240000000800 */
[----:B0-----:R-:W-:-:S05]  /*0050*/  IMAD R0, R0, UR4, R3 ;  /* 0x0000000400007c24 */ /* 0x001fca000f8e0203 */
[----:B-1----:R-:W-:Y:S02]  /*0060*/  ISETP.GE.U32.AND P0, PT, R0, UR6, PT ;  /* 0x0000000600007c0c */ /* 0x002fe4000bf06070 */
[----:B------:R-:W-:-:S04]  /*0070*/  SHF.R.S32.HI R3, RZ, 0x1f, R0 ;  /* 0x0000001fff037819 */ /* 0x000fc80000011400 */
[----:B------:R-:W-:-:S13]  /*0080*/  ISETP.GE.U32.AND.EX P0, PT, R3, UR7, PT, P0 ;  /* 0x0000000703007c0c */ /* 0x000fda000bf06100 */
[----:B------:R-:W-:Y:S05]  /*0090*/  @P0 EXIT ;  /* 0x000000000000094d */ /* 0x000fea0003800000 */
[----:B------:R-:W0:Y:S01]  /*00a0*/  LDCU.64 UR4, c[0x0][0x380] ;  /* 0x00007000ff0477ac */ /* 0x000e220008000a00 */
[----:B------:R-:W1:Y:S01]  /*00b0*/  LDCU.64 UR6, c[0x0][0x358] ;  /* 0x00006b00ff0677ac */ /* 0x000e620008000a00 */
[----:B0-----:R-:W-:-:S04]  /*00c0*/  LEA R2, P0, R0, UR4, 0x2 ;  /* 0x0000000400027c11 */ /* 0x001fc8000f8010ff */
[----:B------:R-:W-:-:S05]  /*00d0*/  LEA.HI.X R3, R0, UR5, R3, 0x2, P0 ;  /* 0x0000000500037c11 */ /* 0x000fca00080f1403 */
[----:B-1----:R0:W5:Y:S01]  /*00e0*/  LDG.E R5, desc[UR6][R2.64] ;  /* 0x0000000602057981 */ /* 0x002162000c1e1900 */
[----:B------:R-:W-:Y:S01]  /*00f0*/  UMOV UR5, 0xf4240 ;  /* 0x000f424000057882 */ /* 0x000fe20000000000 */
[----:B------:R-:W-:-:S05]  /*0100*/  UMOV UR4, URZ ;  /* 0x000000ff00047c82 */ /* 0x000fca0008000000 */
.L_x_0:
[----:B------:R-:W-:Y:S01]  /*0110*/  UIADD3 UR5, UP0, UPT, UR5, -0x1, URZ ;  /* 0xffffffff05057890 */ /* 0x000fe2000ff1e0ff */
[----:B-----5:R-:W-:-:S03]  /*0120*/  FADD R5, R5, 1 ;  /* 0x3f80000005057421 */ /* 0x020fc60000000000 */
[----:B------:R-:W-:Y:S02]  /*0130*/  UIADD3.X UR4, UPT, UPT, UR4, -0x1, URZ, UP0, !UPT ;  /* 0xffffffff04047890 */ /* 0x000fe400087fe4ff */
[----:B------:R-:W-:-:S04]  /*0140*/  UISETP.NE.U32.AND UP0, UPT, UR5, URZ, UPT ;  /* 0x000000ff0500728c */ /* 0x000fc8000bf05070 */
[----:B------:R-:W-:-:S09]  /*0150*/  UISETP.NE.AND.EX UP0, UPT, UR4, URZ, UPT, UP0 ;  /* 0x000000ff0400728c */ /* 0x000fd2000bf05300 */
[----:B------:R-:W-:Y:S05]  /*0160*/  BRA.U UP0, `(.L_x_0) ;  /* 0xfffffffd00e87547 */ /* 0x000fea000b83ffff */
[----:B------:R-:W-:Y:S01]  /*0170*/  STG.E desc[UR6][R2.64], R5 ;  /* 0x0000000502007986 */ /* 0x000fe2000c101906 */
[----:B------:R-:W-:Y:S05]  /*0180*/  EXIT ;  /* 0x000000000000794d */ /* 0x000fea0003800000 */
.L_x_1:
[----:B------:R-:W-:-:S00]  /*0190*/  BRA `(.L_x_1) ;  /* 0xfffffffc00fc7947 */ /* 0x000fc0000383ffff */
[----:B------:R-:W-:-:S00]  /*01a0*/  NOP ;  /* 0x0000000000007918 */ /* 0x000fc00000000000 */
        /* <DEDUP_REMOVED lines=13> */
.L_x_2:


//--------------------- .nv.shared.reserved.0     --------------------------
	.section	.nv.shared.reserved.0,"aw",@nobits
	.weak		__nv_reservedSMEM_offset_0_alias
	.size		__nv_reservedSMEM_offset_0_alias, 0, 64
	.other		__nv_reservedSMEM_offset_0_alias,@"STO_CUDA_RESERVED_SHARED STV_DEFAULT"
__nv_reservedSMEM_offset_0_alias:
	.zero		0
	.zero		64


//--------------------- .nv.constant0._Z15incrementKernelPfm --------------------------
	.section	.nv.constant0._Z15incrementKernelPfm,"a",@progbits
	.sectionflags	@""
	.align	4
.nv.constant0._Z15incrementKernelPfm:
	.zero		912


//--------------------- SYMBOLS --------------------------

	.type		.nv.reservedSmem.offset0,@object
	.size		.nv.reservedSmem.offset0,0x4
